//
// Generated by NVIDIA NVVM Compiler
//
// Compiler Build ID: CL-36424714
// Cuda compilation tools, release 13.0, V13.0.88
// Based on NVVM 20.0.0
//

.version 9.0
.target sm_100
.address_size 64

	// .globl	_Z3gpuP8ParticleP6float3PmPi

.visible .entry _Z3gpuP8ParticleP6float3PmPi(
	.param .u64 .ptr .align 1 _Z3gpuP8ParticleP6float3PmPi_param_0,
	.param .u64 .ptr .align 1 _Z3gpuP8ParticleP6float3PmPi_param_1,
	.param .u64 .ptr .align 1 _Z3gpuP8ParticleP6float3PmPi_param_2,
	.param .u64 .ptr .align 1 _Z3gpuP8ParticleP6float3PmPi_param_3
)
{
	.reg .pred 	%p<12>;
	.reg .b32 	%r<17>;
	.reg .b32 	%f<172>;
	.reg .b64 	%rd<12>;

	ld.param.u64 	%rd3, [_Z3gpuP8ParticleP6float3PmPi_param_0];
	ld.param.u64 	%rd4, [_Z3gpuP8ParticleP6float3PmPi_param_1];
	ld.param.u64 	%rd5, [_Z3gpuP8ParticleP6float3PmPi_param_2];
	ld.param.u64 	%rd6, [_Z3gpuP8ParticleP6float3PmPi_param_3];
	cvta.to.global.u64 	%rd1, %rd4;
	cvta.to.global.u64 	%rd7, %rd6;
	cvta.to.global.u64 	%rd8, %rd5;
	ld.global.u32 	%r8, [%rd8];
	ld.global.u32 	%r9, [%rd7];
	mov.u32 	%r10, %ntid.x;
	mov.u32 	%r11, %ctaid.x;
	mov.u32 	%r12, %tid.x;
	mad.lo.s32 	%r2, %r10, %r11, %r12;
	setp.ge.u32 	%p1, %r2, %r8;
	setp.lt.s32 	%p2, %r9, 1;
	or.pred  	%p3, %p1, %p2;
	@%p3 bra 	$L__BB0_12;
	cvta.to.global.u64 	%rd9, %rd3;
	mul.wide.s32 	%rd10, %r2, 24;
	add.s64 	%rd11, %rd9, %rd10;
	add.s64 	%rd2, %rd11, 12;
	add.s32 	%r13, %r9, -1;
	and.b32  	%r3, %r9, 7;
	setp.lt.u32 	%p4, %r13, 7;
	@%p4 bra 	$L__BB0_4;
	ld.global.f32 	%f171, [%rd2];
	ld.global.f32 	%f170, [%rd2+-12];
	ld.global.f32 	%f169, [%rd2+4];
	ld.global.f32 	%f168, [%rd2+-8];
	ld.global.f32 	%f167, [%rd2+8];
	ld.global.f32 	%f166, [%rd2+-4];
	and.b32  	%r14, %r9, 2147483640;
	neg.s32 	%r16, %r14;
$L__BB0_3:
	.pragma "nounroll";
	add.f32 	%f19, %f171, %f170;
	st.global.f32 	[%rd2+-12], %f19;
	add.f32 	%f20, %f169, %f168;
	st.global.f32 	[%rd2+-8], %f20;
	add.f32 	%f21, %f167, %f166;
	st.global.f32 	[%rd2+-4], %f21;
	ld.global.f32 	%f22, [%rd1];
	add.f32 	%f23, %f22, %f171;
	st.global.f32 	[%rd2], %f23;
	ld.global.f32 	%f24, [%rd1+4];
	add.f32 	%f25, %f24, %f169;
	st.global.f32 	[%rd2+4], %f25;
	ld.global.f32 	%f26, [%rd1+8];
	add.f32 	%f27, %f26, %f167;
	st.global.f32 	[%rd2+8], %f27;
	add.f32 	%f28, %f23, %f19;
	st.global.f32 	[%rd2+-12], %f28;
	add.f32 	%f29, %f25, %f20;
	st.global.f32 	[%rd2+-8], %f29;
	add.f32 	%f30, %f27, %f21;
	st.global.f32 	[%rd2+-4], %f30;
	ld.global.f32 	%f31, [%rd1];
	add.f32 	%f32, %f31, %f23;
	st.global.f32 	[%rd2], %f32;
	ld.global.f32 	%f33, [%rd1+4];
	add.f32 	%f34, %f33, %f25;
	st.global.f32 	[%rd2+4], %f34;
	ld.global.f32 	%f35, [%rd1+8];
	add.f32 	%f36, %f35, %f27;
	st.global.f32 	[%rd2+8], %f36;
	add.f32 	%f37, %f32, %f28;
	st.global.f32 	[%rd2+-12], %f37;
	add.f32 	%f38, %f34, %f29;
	st.global.f32 	[%rd2+-8], %f38;
	add.f32 	%f39, %f36, %f30;
	st.global.f32 	[%rd2+-4], %f39;
	ld.global.f32 	%f40, [%rd1];
	add.f32 	%f41, %f40, %f32;
	st.global.f32 	[%rd2], %f41;
	ld.global.f32 	%f42, [%rd1+4];
	add.f32 	%f43, %f42, %f34;
	st.global.f32 	[%rd2+4], %f43;
	ld.global.f32 	%f44, [%rd1+8];
	add.f32 	%f45, %f44, %f36;
	st.global.f32 	[%rd2+8], %f45;
	add.f32 	%f46, %f41, %f37;
	st.global.f32 	[%rd2+-12], %f46;
	add.f32 	%f47, %f43, %f38;
	st.global.f32 	[%rd2+-8], %f47;
	add.f32 	%f48, %f45, %f39;
	st.global.f32 	[%rd2+-4], %f48;
	ld.global.f32 	%f49, [%rd1];
	add.f32 	%f50, %f49, %f41;
	st.global.f32 	[%rd2], %f50;
	ld.global.f32 	%f51, [%rd1+4];
	add.f32 	%f52, %f51, %f43;
	st.global.f32 	[%rd2+4], %f52;
	ld.global.f32 	%f53, [%rd1+8];
	add.f32 	%f54, %f53, %f45;
	st.global.f32 	[%rd2+8], %f54;
	add.f32 	%f55, %f50, %f46;
	st.global.f32 	[%rd2+-12], %f55;
	add.f32 	%f56, %f52, %f47;
	st.global.f32 	[%rd2+-8], %f56;
	add.f32 	%f57, %f54, %f48;
	st.global.f32 	[%rd2+-4], %f57;
	ld.global.f32 	%f58, [%rd1];
	add.f32 	%f59, %f58, %f50;
	st.global.f32 	[%rd2], %f59;
	ld.global.f32 	%f60, [%rd1+4];
	add.f32 	%f61, %f60, %f52;
	st.global.f32 	[%rd2+4], %f61;
	ld.global.f32 	%f62, [%rd1+8];
	add.f32 	%f63, %f62, %f54;
	st.global.f32 	[%rd2+8], %f63;
	add.f32 	%f64, %f59, %f55;
	st.global.f32 	[%rd2+-12], %f64;
	add.f32 	%f65, %f61, %f56;
	st.global.f32 	[%rd2+-8], %f65;
	add.f32 	%f66, %f63, %f57;
	st.global.f32 	[%rd2+-4], %f66;
	ld.global.f32 	%f67, [%rd1];
	add.f32 	%f68, %f67, %f59;
	st.global.f32 	[%rd2], %f68;
	ld.global.f32 	%f69, [%rd1+4];
	add.f32 	%f70, %f69, %f61;
	st.global.f32 	[%rd2+4], %f70;
	ld.global.f32 	%f71, [%rd1+8];
	add.f32 	%f72, %f71, %f63;
	st.global.f32 	[%rd2+8], %f72;
	add.f32 	%f73, %f68, %f64;
	st.global.f32 	[%rd2+-12], %f73;
	add.f32 	%f74, %f70, %f65;
	st.global.f32 	[%rd2+-8], %f74;
	add.f32 	%f75, %f72, %f66;
	st.global.f32 	[%rd2+-4], %f75;
	ld.global.f32 	%f76, [%rd1];
	add.f32 	%f77, %f76, %f68;
	st.global.f32 	[%rd2], %f77;
	ld.global.f32 	%f78, [%rd1+4];
	add.f32 	%f79, %f78, %f70;
	st.global.f32 	[%rd2+4], %f79;
	ld.global.f32 	%f80, [%rd1+8];
	add.f32 	%f81, %f80, %f72;
	st.global.f32 	[%rd2+8], %f81;
	add.f32 	%f170, %f77, %f73;
	st.global.f32 	[%rd2+-12], %f170;
	add.f32 	%f168, %f79, %f74;
	st.global.f32 	[%rd2+-8], %f168;
	add.f32 	%f166, %f81, %f75;
	st.global.f32 	[%rd2+-4], %f166;
	ld.global.f32 	%f82, [%rd1];
	add.f32 	%f171, %f82, %f77;
	st.global.f32 	[%rd2], %f171;
	ld.global.f32 	%f83, [%rd1+4];
	add.f32 	%f169, %f83, %f79;
	st.global.f32 	[%rd2+4], %f169;
	ld.global.f32 	%f84, [%rd1+8];
	add.f32 	%f167, %f84, %f81;
	st.global.f32 	[%rd2+8], %f167;
	add.s32 	%r16, %r16, 8;
	setp.ne.s32 	%p5, %r16, 0;
	@%p5 bra 	$L__BB0_3;
$L__BB0_4:
	setp.eq.s32 	%p6, %r3, 0;
	@%p6 bra 	$L__BB0_12;
	and.b32  	%r7, %r9, 3;
	setp.lt.u32 	%p7, %r3, 4;
	@%p7 bra 	$L__BB0_7;
	ld.global.f32 	%f85, [%rd2];
	ld.global.f32 	%f86, [%rd2+-12];
	add.f32 	%f87, %f85, %f86;
	st.global.f32 	[%rd2+-12], %f87;
	ld.global.f32 	%f88, [%rd2+4];
	ld.global.f32 	%f89, [%rd2+-8];
	add.f32 	%f90, %f88, %f89;
	st.global.f32 	[%rd2+-8], %f90;
	ld.global.f32 	%f91, [%rd2+8];
	ld.global.f32 	%f92, [%rd2+-4];
	add.f32 	%f93, %f91, %f92;
	st.global.f32 	[%rd2+-4], %f93;
	ld.global.f32 	%f94, [%rd1];
	add.f32 	%f95, %f94, %f85;
	st.global.f32 	[%rd2], %f95;
	ld.global.f32 	%f96, [%rd1+4];
	add.f32 	%f97, %f96, %f88;
	st.global.f32 	[%rd2+4], %f97;
	ld.global.f32 	%f98, [%rd1+8];
	add.f32 	%f99, %f98, %f91;
	st.global.f32 	[%rd2+8], %f99;
	add.f32 	%f100, %f95, %f87;
	st.global.f32 	[%rd2+-12], %f100;
	add.f32 	%f101, %f97, %f90;
	st.global.f32 	[%rd2+-8], %f101;
	add.f32 	%f102, %f99, %f93;
	st.global.f32 	[%rd2+-4], %f102;
	ld.global.f32 	%f103, [%rd1];
	add.f32 	%f104, %f103, %f95;
	st.global.f32 	[%rd2], %f104;
	ld.global.f32 	%f105, [%rd1+4];
	add.f32 	%f106, %f105, %f97;
	st.global.f32 	[%rd2+4], %f106;
	ld.global.f32 	%f107, [%rd1+8];
	add.f32 	%f108, %f107, %f99;
	st.global.f32 	[%rd2+8], %f108;
	add.f32 	%f109, %f104, %f100;
	st.global.f32 	[%rd2+-12], %f109;
	add.f32 	%f110, %f106, %f101;
	st.global.f32 	[%rd2+-8], %f110;
	add.f32 	%f111, %f108, %f102;
	st.global.f32 	[%rd2+-4], %f111;
	ld.global.f32 	%f112, [%rd1];
	add.f32 	%f113, %f112, %f104;
	st.global.f32 	[%rd2], %f113;
	ld.global.f32 	%f114, [%rd1+4];
	add.f32 	%f115, %f114, %f106;
	st.global.f32 	[%rd2+4], %f115;
	ld.global.f32 	%f116, [%rd1+8];
	add.f32 	%f117, %f116, %f108;
	st.global.f32 	[%rd2+8], %f117;
	add.f32 	%f118, %f113, %f109;
	st.global.f32 	[%rd2+-12], %f118;
	add.f32 	%f119, %f115, %f110;
	st.global.f32 	[%rd2+-8], %f119;
	add.f32 	%f120, %f117, %f111;
	st.global.f32 	[%rd2+-4], %f120;
	ld.global.f32 	%f121, [%rd1];
	add.f32 	%f122, %f121, %f113;
	st.global.f32 	[%rd2], %f122;
	ld.global.f32 	%f123, [%rd1+4];
	add.f32 	%f124, %f123, %f115;
	st.global.f32 	[%rd2+4], %f124;
	ld.global.f32 	%f125, [%rd1+8];
	add.f32 	%f126, %f125, %f117;
	st.global.f32 	[%rd2+8], %f126;
$L__BB0_7:
	setp.eq.s32 	%p8, %r7, 0;
	@%p8 bra 	$L__BB0_12;
	setp.eq.s32 	%p9, %r7, 1;
	@%p9 bra 	$L__BB0_10;
	ld.global.f32 	%f127, [%rd2];
	ld.global.f32 	%f128, [%rd2+-12];
	add.f32 	%f129, %f127, %f128;
	st.global.f32 	[%rd2+-12], %f129;
	ld.global.f32 	%f130, [%rd2+4];
	ld.global.f32 	%f131, [%rd2+-8];
	add.f32 	%f132, %f130, %f131;
	st.global.f32 	[%rd2+-8], %f132;
	ld.global.f32 	%f133, [%rd2+8];
	ld.global.f32 	%f134, [%rd2+-4];
	add.f32 	%f135, %f133, %f134;
	st.global.f32 	[%rd2+-4], %f135;
	ld.global.f32 	%f136, [%rd1];
	add.f32 	%f137, %f136, %f127;
	st.global.f32 	[%rd2], %f137;
	ld.global.f32 	%f138, [%rd1+4];
	add.f32 	%f139, %f138, %f130;
	st.global.f32 	[%rd2+4], %f139;
	ld.global.f32 	%f140, [%rd1+8];
	add.f32 	%f141, %f140, %f133;
	st.global.f32 	[%rd2+8], %f141;
	add.f32 	%f142, %f137, %f129;
	st.global.f32 	[%rd2+-12], %f142;
	add.f32 	%f143, %f139, %f132;
	st.global.f32 	[%rd2+-8], %f143;
	add.f32 	%f144, %f141, %f135;
	st.global.f32 	[%rd2+-4], %f144;
	ld.global.f32 	%f145, [%rd1];
	add.f32 	%f146, %f145, %f137;
	st.global.f32 	[%rd2], %f146;
	ld.global.f32 	%f147, [%rd1+4];
	add.f32 	%f148, %f147, %f139;
	st.global.f32 	[%rd2+4], %f148;
	ld.global.f32 	%f149, [%rd1+8];
	add.f32 	%f150, %f149, %f141;
	st.global.f32 	[%rd2+8], %f150;
$L__BB0_10:
	and.b32  	%r15, %r9, 1;
	setp.eq.b32 	%p10, %r15, 1;
	not.pred 	%p11, %p10;
	@%p11 bra 	$L__BB0_12;
	ld.global.f32 	%f151, [%rd2];
	ld.global.f32 	%f152, [%rd2+-12];
	add.f32 	%f153, %f151, %f152;
	st.global.f32 	[%rd2+-12], %f153;
	ld.global.f32 	%f154, [%rd2+4];
	ld.global.f32 	%f155, [%rd2+-8];
	add.f32 	%f156, %f154, %f155;
	st.global.f32 	[%rd2+-8], %f156;
	ld.global.f32 	%f157, [%rd2+8];
	ld.global.f32 	%f158, [%rd2+-4];
	add.f32 	%f159, %f157, %f158;
	st.global.f32 	[%rd2+-4], %f159;
	ld.global.f32 	%f160, [%rd1];
	add.f32 	%f161, %f160, %f151;
	st.global.f32 	[%rd2], %f161;
	ld.global.f32 	%f162, [%rd1+4];
	add.f32 	%f163, %f162, %f154;
	st.global.f32 	[%rd2+4], %f163;
	ld.global.f32 	%f164, [%rd1+8];
	add.f32 	%f165, %f164, %f157;
	st.global.f32 	[%rd2+8], %f165;
$L__BB0_12:
	ret;

}


// ===== COMPILED SASS (sm_100) =====

	.target	sm_100

	.elftype	@"ET_EXEC"


//--------------------- .note.nv.tkinfo           --------------------------
	.section	.note.nv.tkinfo,"",@"SHT_NOTE"
	.sectionflags	@"SHF_NOTE_NV_TKINFO"
	.tkinfo
        /*0018*/ 	.word	0x00000002
        /*0030*/ 	.string	""
        /*0030*/ 	.string	"ptxas"
        /*0030*/ 	.string	"Cuda compilation tools, release 13.0, V13.0.88"
        /*0030*/ 	.string	"Build cuda_13.0.r13.0/compiler.36424714_0"
        /*0030*/ 	.string	"-arch sm_100 -m 64 "



//--------------------- .note.nv.cuinfo           --------------------------
	.section	.note.nv.cuinfo,"",@"SHT_NOTE"
	.sectionflags	@"SHF_NOTE_NV_CUINFO"
        /*0018*/ 	.short	0x0002
        /*001a*/ 	.short	0x0064
        /*001c*/ 	.short	0x0082
	.zero		2


//--------------------- .nv.info                  --------------------------
	.section	.nv.info,"",@"SHT_CUDA_INFO"
	.align	4


	//----- nvinfo : EIATTR_REGCOUNT
	.align		4
        /*0000*/ 	.byte	0x04, 0x2f
        /*0002*/ 	.short	(.L_1 - .L_0)
	.align		4
.L_0:
        /*0004*/ 	.word	index@(_Z3gpuP8ParticleP6float3PmPi)
        /*0008*/ 	.word	0x00000015


	//----- nvinfo : EIATTR_FRAME_SIZE
	.align		4
.L_1:
        /*000c*/ 	.byte	0x04, 0x11
        /*000e*/ 	.short	(.L_3 - .L_2)
	.align		4
.L_2:
        /*0010*/ 	.word	index@(_Z3gpuP8ParticleP6float3PmPi)
        /*0014*/ 	.word	0x00000000


	//----- nvinfo : EIATTR_MIN_STACK_SIZE
	.align		4
.L_3:
        /*0018*/ 	.byte	0x04, 0x12
        /*001a*/ 	.short	(.L_5 - .L_4)
	.align		4
.L_4:
        /*001c*/ 	.word	index@(_Z3gpuP8ParticleP6float3PmPi)
        /*0020*/ 	.word	0x00000000
.L_5:


//--------------------- .nv.compat                --------------------------
	.section	.nv.compat,"",@"SHT_CUDA_COMPAT_INFO"
	.align	4
        /*0000*/ 	.byte	0x02, 0x09, 0x00, 0x00, 0x02, 0x02, 0x01, 0x00, 0x02, 0x05, 0x05, 0x00, 0x03, 0x07, 0x01, 0x01
        /*0010*/ 	.byte	0x02, 0x03, 0x00, 0x00, 0x02, 0x06, 0x01, 0x00, 0x04, 0x0b, 0x08, 0x00, 0x09, 0x00, 0x00, 0x00
        /*0020*/ 	.byte	0x00, 0x00, 0x00, 0x00


//--------------------- .nv.info._Z3gpuP8ParticleP6float3PmPi --------------------------
	.section	.nv.info._Z3gpuP8ParticleP6float3PmPi,"",@"SHT_CUDA_INFO"
	.sectionflags	@""
	.align	4


	//----- nvinfo : EIATTR_CUDA_API_VERSION
	.align		4
        /*0000*/ 	.byte	0x04, 0x37
        /*0002*/ 	.short	(.L_7 - .L_6)
.L_6:
        /*0004*/ 	.word	0x00000082


	//----- nvinfo : EIATTR_KPARAM_INFO
	.align		4
.L_7:
        /*0008*/ 	.byte	0x04, 0x17
        /*000a*/ 	.short	(.L_9 - .L_8)
.L_8:
        /*000c*/ 	.word	0x00000000
        /*0010*/ 	.short	0x0003
        /*0012*/ 	.short	0x0018
        /*0014*/ 	.byte	0x00, 0xf5, 0x21, 0x00


	//----- nvinfo : EIATTR_KPARAM_INFO
	.align		4
.L_9:
        /*0018*/ 	.byte	0x04, 0x17
        /*001a*/ 	.short	(.L_11 - .L_10)
.L_10:
        /*001c*/ 	.word	0x00000000
        /*0020*/ 	.short	0x0002
        /*0022*/ 	.short	0x0010
        /*0024*/ 	.byte	0x00, 0xf5, 0x21, 0x00


	//----- nvinfo : EIATTR_KPARAM_INFO
	.align		4
.L_11:
        /*0028*/ 	.byte	0x04, 0x17
        /*002a*/ 	.short	(.L_13 - .L_12)
.L_12:
        /*002c*/ 	.word	0x00000000
        /*0030*/ 	.short	0x0001
        /*0032*/ 	.short	0x0008
        /*0034*/ 	.byte	0x00, 0xf5, 0x21, 0x00


	//----- nvinfo : EIATTR_KPARAM_INFO
	.align		4
.L_13:
        /*0038*/ 	.byte	0x04, 0x17
        /*003a*/ 	.short	(.L_15 - .L_14)
.L_14:
        /*003c*/ 	.word	0x00000000
        /*0040*/ 	.short	0x0000
        /*0042*/ 	.short	0x0000
        /*0044*/ 	.byte	0x00, 0xf5, 0x21, 0x00


	//----- nvinfo : EIATTR_SPARSE_MMA_MASK
	.align		4
.L_15:
        /*0048*/ 	.byte	0x03, 0x50
        /*004a*/ 	.short	0x0000


	//----- nvinfo : EIATTR_MAXREG_COUNT
	.align		4
        /*004c*/ 	.byte	0x03, 0x1b
        /*004e*/ 	.short	0x00ff


	//----- nvinfo : EIATTR_MERCURY_ISA_VERSION
	.align		4
        /*0050*/ 	.byte	0x03, 0x5f
        /*0052*/ 	.short	0x0101


	//----- nvinfo : EIATTR_VRC_CTA_INIT_COUNT
	.align		4
        /*0054*/ 	.byte	0x02, 0x4a
	.zero		1
	.zero		1


	//----- nvinfo : EIATTR_EXIT_INSTR_OFFSETS
	.align		4
        /*0058*/ 	.byte	0x04, 0x1c
        /*005a*/ 	.short	(.L_17 - .L_16)


	//   ....[0]....
.L_16:
        /*005c*/ 	.word	0x000000c0


	//   ....[1]....
        /*0060*/ 	.word	0x00000980


	//   ....[2]....
        /*0064*/ 	.word	0x00000e00


	//   ....[3]....
        /*0068*/ 	.word	0x000010a0


	//   ....[4]....
        /*006c*/ 	.word	0x00001210


	//----- nvinfo : EIATTR_CBANK_PARAM_SIZE
	.align		4
.L_17:
        /*0070*/ 	.byte	0x03, 0x19
        /*0072*/ 	.short	0x0020


	//----- nvinfo : EIATTR_PARAM_CBANK
	.align		4
        /*0074*/ 	.byte	0x04, 0x0a
        /*0076*/ 	.short	(.L_19 - .L_18)
	.align		4
.L_18:
        /*0078*/ 	.word	index@(.nv.constant0._Z3gpuP8ParticleP6float3PmPi)
        /*007c*/ 	.short	0x0380
        /*007e*/ 	.short	0x0020


	//----- nvinfo : EIATTR_SW_WAR
	.align		4
.L_19:
        /*0080*/ 	.byte	0x04, 0x36
        /*0082*/ 	.short	(.L_21 - .L_20)
.L_20:
        /*0084*/ 	.word	0x00000008
.L_21:


//--------------------- .nv.callgraph             --------------------------
	.section	.nv.callgraph,"",@"SHT_CUDA_CALLGRAPH"
	.align	4
	.sectionentsize	8
	.align		4
        /*0000*/ 	.word	0x00000000
	.align		4
        /*0004*/ 	.word	0xffffffff
	.align		4
        /*0008*/ 	.word	0x00000000
	.align		4
        /*000c*/ 	.word	0xfffffffe
	.align		4
        /*0010*/ 	.word	0x00000000
	.align		4
        /*0014*/ 	.word	0xfffffffd
	.align		4
        /*0018*/ 	.word	0x00000000
	.align		4
        /*001c*/ 	.word	0xfffffffc


//--------------------- .text._Z3gpuP8ParticleP6float3PmPi --------------------------
	.section	.text._Z3gpuP8ParticleP6float3PmPi,"ax",@progbits
	.align	128
        .global         _Z3gpuP8ParticleP6float3PmPi
        .type           _Z3gpuP8ParticleP6float3PmPi,@function
        .size           _Z3gpuP8ParticleP6float3PmPi,(.L_x_5 - _Z3gpuP8ParticleP6float3PmPi)
        .other          _Z3gpuP8ParticleP6float3PmPi,@"STO_CUDA_ENTRY STV_DEFAULT"
_Z3gpuP8ParticleP6float3PmPi:
.text._Z3gpuP8ParticleP6float3PmPi:
[----:B------:R-:W-:Y:S08]  /*0000*/  LDC R1, c[0x0][0x37c] ;  /* 0x0000df00ff017b82 */ /* 0x000ff00000000800 */
[----:B------:R-:W0:Y:S01]  /*0010*/  LDC.64 R4, c[0x0][0x398] ;  /* 0x0000e600ff047b82 */ /* 0x000e220000000a00 */
[----:B------:R-:W0:Y:S07]  /*0020*/  LDCU.64 UR4, c[0x0][0x358] ;  /* 0x00006b00ff0477ac */ /* 0x000e2e0008000a00 */
[----:B------:R-:W1:Y:S01]  /*0030*/  LDC.64 R2, c[0x0][0x390] ;  /* 0x0000e400ff027b82 */ /* 0x000e620000000a00 */
[----:B0-----:R-:W2:Y:S04]  /*0040*/  LDG.E R0, desc[UR4][R4.64] ;  /* 0x0000000404007981 */ /* 0x001ea8000c1e1900 */
[----:B-1----:R-:W3:Y:S01]  /*0050*/  LDG.E R2, desc[UR4][R2.64] ;  /* 0x0000000402027981 */ /* 0x002ee2000c1e1900 */
[----:B------:R-:W0:Y:S01]  /*0060*/  LDCU UR6, c[0x0][0x360] ;  /* 0x00006c00ff0677ac */ /* 0x000e220008000800 */
[----:B------:R-:W0:Y:S01]  /*0070*/  S2R R7, SR_CTAID.X ;  /* 0x0000000000077919 */ /* 0x000e220000002500 */
[----:B------:R-:W0:Y:S02]  /*0080*/  S2R R6, SR_TID.X ;  /* 0x0000000000067919 */ /* 0x000e240000002100 */
[----:B0-----:R-:W-:Y:S01]  /*0090*/  IMAD R7, R7, UR6, R6 ;  /* 0x0000000607077c24 */ /* 0x001fe2000f8e0206 */
[----:B--2---:R-:W-:-:S04]  /*00a0*/  ISETP.GE.AND P0, PT, R0, 0x1, PT ;  /* 0x000000010000780c */ /* 0x004fc80003f06270 */
[----:B---3--:R-:W-:-:S13]  /*00b0*/  ISETP.GE.U32.OR P0, PT, R7, R2, !P0 ;  /* 0x000000020700720c */ /* 0x008fda0004706470 */
[----:B------:R-:W-:Y:S05]  /*00c0*/  @P0 EXIT ;  /* 0x000000000000094d */ /* 0x000fea0003800000 */
[----:B------:R-:W0:Y:S01]  /*00d0*/  LDC.64 R2, c[0x0][0x380] ;  /* 0x0000e000ff027b82 */ /* 0x000e220000000a00 */
[C---:B------:R-:W-:Y:S02]  /*00e0*/  IADD3 R4, PT, PT, R0.reuse, -0x1, RZ ;  /* 0xffffffff00047810 */ /* 0x040fe40007ffe0ff */
[----:B------:R-:W-:Y:S02]  /*00f0*/  LOP3.LUT R14, R0, 0x7, RZ, 0xc0, !PT ;  /* 0x00000007000e7812 */ /* 0x000fe400078ec0ff */
[----:B------:R-:W-:Y:S02]  /*0100*/  ISETP.GE.U32.AND P1, PT, R4, 0x7, PT ;  /* 0x000000070400780c */ /* 0x000fe40003f26070 */
[----:B------:R-:W-:Y:S01]  /*0110*/  ISETP.NE.AND P0, PT, R14, RZ, PT ;  /* 0x000000ff0e00720c */ /* 0x000fe20003f05270 */
[----:B0-----:R-:W-:-:S10]  /*0120*/  IMAD.WIDE R2, R7, 0x18, R2 ;  /* 0x0000001807027825 */ /* 0x001fd400078e0202 */
[----:B------:R-:W-:Y:S05]  /*0130*/  @!P1 BRA `(.L_x_0) ;  /* 0x0000000800109947 */ /* 0x000fea0003800000 */
[----:B------:R0:W5:Y:S04]  /*0140*/  LDG.E R7, desc[UR4][R2.64+0xc] ;  /* 0x00000c0402077981 */ /* 0x000168000c1e1900 */
[----:B------:R0:W5:Y:S04]  /*0150*/  LDG.E R8, desc[UR4][R2.64] ;  /* 0x0000000402087981 */ /* 0x000168000c1e1900 */
[----:B------:R0:W5:Y:S04]  /*0160*/  LDG.E R9, desc[UR4][R2.64+0x10] ;  /* 0x0000100402097981 */ /* 0x000168000c1e1900 */
[----:B------:R0:W5:Y:S04]  /*0170*/  LDG.E R10, desc[UR4][R2.64+0x4] ;  /* 0x00000404020a7981 */ /* 0x000168000c1e1900 */
[----:B------:R0:W5:Y:S04]  /*0180*/  LDG.E R11, desc[UR4][R2.64+0x14] ;  /* 0x00001404020b7981 */ /* 0x000168000c1e1900 */
[----:B------:R0:W5:Y:S01]  /*0190*/  LDG.E R12, desc[UR4][R2.64+0x8] ;  /* 0x00000804020c7981 */ /* 0x000162000c1e1900 */
[----:B------:R-:W-:-:S04]  /*01a0*/  LOP3.LUT R6, R0, 0x7ffffff8, RZ, 0xc0, !PT ;  /* 0x7ffffff800067812 */ /* 0x000fc800078ec0ff */
[----:B------:R-:W-:-:S07]  /*01b0*/  IADD3 R6, PT, PT, -R6, RZ, RZ ;  /* 0x000000ff06067210 */ /* 0x000fce0007ffe1ff */
.L_x_1:
[----:B------:R-:W1:Y:S01]  /*01c0*/  LDC.64 R4, c[0x0][0x388] ;  /* 0x0000e200ff047b82 */ /* 0x000e620000000a00 */
[----:B-----5:R-:W-:Y:S01]  /*01d0*/  FADD R13, R8, R7 ;  /* 0x00000007080d7221 */ /* 0x020fe20000000000 */
[----:B------:R-:W-:Y:S01]  /*01e0*/  FADD R15, R10, R9 ;  /* 0x000000090a0f7221 */ /* 0x000fe20000000000 */
[----:B------:R-:W-:-:S03]  /*01f0*/  FADD R17, R12, R11 ;  /* 0x0000000b0c117221 */ /* 0x000fc60000000000 */
[----:B------:R2:W-:Y:S04]  /*0200*/  STG.E desc[UR4][R2.64], R13 ;  /* 0x0000000d02007986 */ /* 0x0005e8000c101904 */
[----:B------:R3:W-:Y:S04]  /*0210*/  STG.E desc[UR4][R2.64+0x4], R15 ;  /* 0x0000040f02007986 */ /* 0x0007e8000c101904 */
[----:B----4-:R4:W-:Y:S04]  /*0220*/  STG.E desc[UR4][R2.64+0x8], R17 ;  /* 0x0000081102007986 */ /* 0x0109e8000c101904 */
[----:B-1----:R-:W2:Y:S02]  /*0230*/  LDG.E R8, desc[UR4][R4.64] ;  /* 0x0000000404087981 */ /* 0x002ea4000c1e1900 */
[----:B--2---:R-:W-:-:S05]  /*0240*/  FADD R8, R8, R7 ;  /* 0x0000000708087221 */ /* 0x004fca0000000000 */
[----:B------:R-:W-:Y:S04]  /*0250*/  STG.E desc[UR4][R2.64+0xc], R8 ;  /* 0x00000c0802007986 */ /* 0x000fe8000c101904 */
[----:B------:R-:W2:Y:S02]  /*0260*/  LDG.E R10, desc[UR4][R4.64+0x4] ;  /* 0x00000404040a7981 */ /* 0x000ea4000c1e1900 */
[----:B--2---:R-:W-:-:S05]  /*0270*/  FADD R10, R10, R9 ;  /* 0x000000090a0a7221 */ /* 0x004fca0000000000 */
[----:B------:R-:W-:Y:S04]  /*0280*/  STG.E desc[UR4][R2.64+0x10], R10 ;  /* 0x0000100a02007986 */ /* 0x000fe8000c101904 */
[----:B------:R-:W2:Y:S01]  /*0290*/  LDG.E R12, desc[UR4][R4.64+0x8] ;  /* 0x00000804040c7981 */ /* 0x000ea2000c1e1900 */
[----:B------:R-:W-:Y:S01]  /*02a0*/  FADD R13, R13, R8 ;  /* 0x000000080d0d7221 */ /* 0x000fe20000000000 */
[----:B---3--:R-:W-:-:S04]  /*02b0*/  FADD R15, R15, R10 ;  /* 0x0000000a0f0f7221 */ /* 0x008fc80000000000 */
[----:B------:R1:W-:Y:S04]  /*02c0*/  STG.E desc[UR4][R2.64], R13 ;  /* 0x0000000d02007986 */ /* 0x0003e8000c101904 */
[----:B------:R3:W-:Y:S01]  /*02d0*/  STG.E desc[UR4][R2.64+0x4], R15 ;  /* 0x0000040f02007986 */ /* 0x0007e2000c101904 */
[----:B--2---:R-:W-:-:S04]  /*02e0*/  FADD R12, R12, R11 ;  /* 0x0000000b0c0c7221 */ /* 0x004fc80000000000 */
[----:B----4-:R-:W-:Y:S01]  /*02f0*/  FADD R17, R17, R12 ;  /* 0x0000000c11117221 */ /* 0x010fe20000000000 */
[----:B------:R-:W-:Y:S04]  /*0300*/  STG.E desc[UR4][R2.64+0x14], R12 ;  /* 0x0000140c02007986 */ /* 0x000fe8000c101904 */
[----:B------:R2:W-:Y:S04]  /*0310*/  STG.E desc[UR4][R2.64+0x8], R17 ;  /* 0x0000081102007986 */ /* 0x0005e8000c101904 */
[----:B------:R-:W4:Y:S02]  /*0320*/  LDG.E R7, desc[UR4][R4.64] ;  /* 0x0000000404077981 */ /* 0x000f24000c1e1900 */
[----:B----4-:R-:W-:-:S05]  /*0330*/  FADD R7, R8, R7 ;  /* 0x0000000708077221 */ /* 0x010fca0000000000 */
[----:B------:R-:W-:Y:S04]  /*0340*/  STG.E desc[UR4][R2.64+0xc], R7 ;  /* 0x00000c0702007986 */ /* 0x000fe8000c101904 */
[----:B------:R-:W4:Y:S02]  /*0350*/  LDG.E R9, desc[UR4][R4.64+0x4] ;  /* 0x0000040404097981 */ /* 0x000f24000c1e1900 */
[----:B----4-:R-:W-:-:S05]  /*0360*/  FADD R9, R10, R9 ;  /* 0x000000090a097221 */ /* 0x010fca0000000000 */
[----:B------:R-:W-:Y:S04]  /*0370*/  STG.E desc[UR4][R2.64+0x10], R9 ;  /* 0x0000100902007986 */ /* 0x000fe8000c101904 */
[----:B------:R-:W4:Y:S01]  /*0380*/  LDG.E R11, desc[UR4][R4.64+0x8] ;  /* 0x00000804040b7981 */ /* 0x000f22000c1e1900 */
[----:B-1----:R-:W-:Y:S01]  /*0390*/  FADD R13, R13, R7 ;  /* 0x000000070d0d7221 */ /* 0x002fe20000000000 */
[----:B---3--:R-:W-:-:S04]  /*03a0*/  FADD R15, R15, R9 ;  /* 0x000000090f0f7221 */ /* 0x008fc80000000000 */
[----:B------:R1:W-:Y:S04]  /*03b0*/  STG.E desc[UR4][R2.64], R13 ;  /* 0x0000000d02007986 */ /* 0x0003e8000c101904 */
[----:B------:R3:W-:Y:S01]  /*03c0*/  STG.E desc[UR4][R2.64+0x4], R15 ;  /* 0x0000040f02007986 */ /* 0x0007e2000c101904 */
[----:B----4-:R-:W-:-:S04]  /*03d0*/  FADD R11, R12, R11 ;  /* 0x0000000b0c0b7221 */ /* 0x010fc80000000000 */
[----:B--2---:R-:W-:Y:S01]  /*03e0*/  FADD R17, R17, R11 ;  /* 0x0000000b11117221 */ /* 0x004fe20000000000 */
        /* <DEDUP_REMOVED lines=49> */
[----:B------:R4:W-:Y:S04]  /*0700*/  STG.E desc[UR4][R2.64+0xc], R7 ;  /* 0x00000c0702007986 */ /* 0x0009e8000c101904 */
[----:B------:R-:W3:Y:S02]  /*0710*/  LDG.E R9, desc[UR4][R4.64+0x4] ;  /* 0x0000040404097981 */ /* 0x000ee4000c1e1900 */
[----:B---3--:R-:W-:-:S05]  /*0720*/  FADD R9, R10, R9 ;  /* 0x000000090a097221 */ /* 0x008fca0000000000 */
[----:B------:R3:W-:Y:S04]  /*0730*/  STG.E desc[UR4][R2.64+0x10], R9 ;  /* 0x0000100902007986 */ /* 0x0007e8000c101904 */
[----:B------:R-:W2:Y:S01]  /*0740*/  LDG.E R11, desc[UR4][R4.64+0x8] ;  /* 0x00000804040b7981 */ /* 0x000ea2000c1e1900 */
[----:B-1----:R-:W-:Y:S01]  /*0750*/  FADD R13, R13, R7 ;  /* 0x000000070d0d7221 */ /* 0x002fe20000000000 */
[----:B------:R-:W-:-:S04]  /*0760*/  FADD R15, R15, R9 ;  /* 0x000000090f0f7221 */ /* 0x000fc80000000000 */
[----:B------:R-:W-:Y:S04]  /*0770*/  STG.E desc[UR4][R2.64], R13 ;  /* 0x0000000d02007986 */ /* 0x000fe8000c101904 */
[----:B------:R-:W-:Y:S01]  /*0780*/  STG.E desc[UR4][R2.64+0x4], R15 ;  /* 0x0000040f02007986 */ /* 0x000fe2000c101904 */
[----:B--2---:R-:W-:-:S04]  /*0790*/  FADD R11, R12, R11 ;  /* 0x0000000b0c0b7221 */ /* 0x004fc80000000000 */
[----:B------:R-:W-:Y:S01]  /*07a0*/  FADD R17, R17, R11 ;  /* 0x0000000b11117221 */ /* 0x000fe20000000000 */
[----:B------:R-:W-:Y:S04]  /*07b0*/  STG.E desc[UR4][R2.64+0x14], R11 ;  /* 0x0000140b02007986 */ /* 0x000fe8000c101904 */
[----:B------:R-:W-:Y:S04]  /*07c0*/  STG.E desc[UR4][R2.64+0x8], R17 ;  /* 0x0000081102007986 */ /* 0x000fe8000c101904 */
[----:B------:R-:W4:Y:S02]  /*07d0*/  LDG.E R8, desc[UR4][R4.64] ;  /* 0x0000000404087981 */ /* 0x000f24000c1e1900 */
[----:B----4-:R-:W-:-:S05]  /*07e0*/  FADD R7, R7, R8 ;  /* 0x0000000807077221 */ /* 0x010fca0000000000 */
[----:B------:R1:W-:Y:S04]  /*07f0*/  STG.E desc[UR4][R2.64+0xc], R7 ;  /* 0x00000c0702007986 */ /* 0x0003e8000c101904 */
[----:B------:R-:W3:Y:S02]  /*0800*/  LDG.E R8, desc[UR4][R4.64+0x4] ;  /* 0x0000040404087981 */ /* 0x000ee4000c1e1900 */
[----:B---3--:R-:W-:-:S05]  /*0810*/  FADD R9, R9, R8 ;  /* 0x0000000809097221 */ /* 0x008fca0000000000 */
[----:B------:R2:W-:Y:S04]  /*0820*/  STG.E desc[UR4][R2.64+0x10], R9 ;  /* 0x0000100902007986 */ /* 0x0005e8000c101904 */
[----:B------:R-:W3:Y:S01]  /*0830*/  LDG.E R8, desc[UR4][R4.64+0x8] ;  /* 0x0000080404087981 */ /* 0x000ee2000c1e1900 */
[----:B------:R-:W-:-:S05]  /*0840*/  FADD R10, R15, R9 ;  /* 0x000000090f0a7221 */ /* 0x000fca0000000000 */
[----:B------:R4:W-:Y:S01]  /*0850*/  STG.E desc[UR4][R2.64+0x4], R10 ;  /* 0x0000040a02007986 */ /* 0x0009e2000c101904 */
[----:B---3--:R-:W-:Y:S01]  /*0860*/  FADD R16, R11, R8 ;  /* 0x000000080b107221 */ /* 0x008fe20000000000 */
[----:B------:R-:W-:-:S03]  /*0870*/  FADD R8, R13, R7 ;  /* 0x000000070d087221 */ /* 0x000fc60000000000 */
[----:B------:R-:W-:Y:S01]  /*0880*/  FADD R12, R17, R16 ;  /* 0x00000010110c7221 */ /* 0x000fe20000000000 */
[----:B------:R4:W-:Y:S04]  /*0890*/  STG.E desc[UR4][R2.64+0x14], R16 ;  /* 0x0000141002007986 */ /* 0x0009e8000c101904 */
[----:B------:R4:W-:Y:S04]  /*08a0*/  STG.E desc[UR4][R2.64], R8 ;  /* 0x0000000802007986 */ /* 0x0009e8000c101904 */
[----:B------:R4:W-:Y:S04]  /*08b0*/  STG.E desc[UR4][R2.64+0x8], R12 ;  /* 0x0000080c02007986 */ /* 0x0009e8000c101904 */
[----:B------:R-:W1:Y:S02]  /*08c0*/  LDG.E R18, desc[UR4][R4.64] ;  /* 0x0000000404127981 */ /* 0x000e64000c1e1900 */
[----:B-1----:R-:W-:-:S05]  /*08d0*/  FADD R7, R7, R18 ;  /* 0x0000001207077221 */ /* 0x002fca0000000000 */
[----:B------:R4:W-:Y:S04]  /*08e0*/  STG.E desc[UR4][R2.64+0xc], R7 ;  /* 0x00000c0702007986 */ /* 0x0009e8000c101904 */
[----:B------:R-:W2:Y:S02]  /*08f0*/  LDG.E R18, desc[UR4][R4.64+0x4] ;  /* 0x0000040404127981 */ /* 0x000ea4000c1e1900 */
[----:B--2---:R-:W-:-:S05]  /*0900*/  FADD R9, R9, R18 ;  /* 0x0000001209097221 */ /* 0x004fca0000000000 */
[----:B------:R4:W-:Y:S04]  /*0910*/  STG.E desc[UR4][R2.64+0x10], R9 ;  /* 0x0000100902007986 */ /* 0x0009e8000c101904 */
[----:B------:R-:W2:Y:S01]  /*0920*/  LDG.E R11, desc[UR4][R4.64+0x8] ;  /* 0x00000804040b7981 */ /* 0x000ea2000c1e1900 */
[----:B------:R-:W-:-:S04]  /*0930*/  IADD3 R6, PT, PT, R6, 0x8, RZ ;  /* 0x0000000806067810 */ /* 0x000fc80007ffe0ff */
[----:B------:R-:W-:Y:S01]  /*0940*/  ISETP.NE.AND P1, PT, R6, RZ, PT ;  /* 0x000000ff0600720c */ /* 0x000fe20003f25270 */
[----:B--2---:R-:W-:-:S05]  /*0950*/  FADD R11, R16, R11 ;  /* 0x0000000b100b7221 */ /* 0x004fca0000000000 */
[----:B------:R4:W-:Y:S07]  /*0960*/  STG.E desc[UR4][R2.64+0x14], R11 ;  /* 0x0000140b02007986 */ /* 0x0009ee000c101904 */
[----:B------:R-:W-:Y:S05]  /*0970*/  @P1 BRA `(.L_x_1) ;  /* 0xfffffff800101947 */ /* 0x000fea000383ffff */
.L_x_0:
[----:B------:R-:W-:Y:S05]  /*0980*/  @!P0 EXIT ;  /* 0x000000000000894d */ /* 0x000fea0003800000 */
[----:B------:R-:W-:Y:S02]  /*0990*/  ISETP.GE.U32.AND P0, PT, R14, 0x4, PT ;  /* 0x000000040e00780c */ /* 0x000fe40003f06070 */
[----:B----4-:R-:W-:-:S04]  /*09a0*/  LOP3.LUT R12, R0, 0x3, RZ, 0xc0, !PT ;  /* 0x00000003000c7812 */ /* 0x010fc800078ec0ff */
[----:B------:R-:W-:-:S07]  /*09b0*/  ISETP.NE.AND P1, PT, R12, RZ, PT ;  /* 0x000000ff0c00720c */ /* 0x000fce0003f25270 */
[----:B------:R-:W-:Y:S06]  /*09c0*/  @!P0 BRA `(.L_x_2) ;  /* 0x00000004000c8947 */ /* 0x000fec0003800000 */
[----:B------:R-:W2:Y:S04]  /*09d0*/  LDG.E R6, desc[UR4][R2.64+0xc] ;  /* 0x00000c0402067981 */ /* 0x000ea8000c1e1900 */
[----:B------:R-:W2:Y:S04]  /*09e0*/  LDG.E R7, desc[UR4][R2.64] ;  /* 0x0000000402077981 */ /* 0x000ea8000c1e1900 */
[----:B------:R-:W3:Y:S04]  /*09f0*/  LDG.E R8, desc[UR4][R2.64+0x10] ;  /* 0x0000100402087981 */ /* 0x000ee8000c1e1900 */
[----:B------:R-:W3:Y:S04]  /*0a00*/  LDG.E R9, desc[UR4][R2.64+0x4] ;  /* 0x0000040402097981 */ /* 0x000ee8000c1e1900 */
[----:B------:R-:W4:Y:S04]  /*0a10*/  LDG.E R10, desc[UR4][R2.64+0x14] ;  /* 0x00001404020a7981 */ /* 0x000f28000c1e1900 */
[----:B------:R-:W4:Y:S01]  /*0a20*/  LDG.E R11, desc[UR4][R2.64+0x8] ;  /* 0x00000804020b7981 */ /* 0x000f22000c1e1900 */
[----:B------:R-:W1:Y:S01]  /*0a30*/  LDC.64 R4, c[0x0][0x388] ;  /* 0x0000e200ff047b82 */ /* 0x000e620000000a00 */
[----:B--2---:R-:W-:-:S05]  /*0a40*/  FADD R7, R6, R7 ;  /* 0x0000000706077221 */ /* 0x004fca0000000000 */
[----:B------:R2:W-:Y:S01]  /*0a50*/  STG.E desc[UR4][R2.64], R7 ;  /* 0x0000000702007986 */ /* 0x0005e2000c101904 */
[----:B---3--:R-:W-:-:S05]  /*0a60*/  FADD R9, R8, R9 ;  /* 0x0000000908097221 */ /* 0x008fca0000000000 */
[----:B------:R3:W-:Y:S01]  /*0a70*/  STG.E desc[UR4][R2.64+0x4], R9 ;  /* 0x0000040902007986 */ /* 0x0007e2000c101904 */
[----:B----4-:R-:W-:-:S05]  /*0a80*/  FADD R11, R10, R11 ;  /* 0x0000000b0a0b7221 */ /* 0x010fca0000000000 */
[----:B------:R4:W-:Y:S04]  /*0a90*/  STG.E desc[UR4][R2.64+0x8], R11 ;  /* 0x0000080b02007986 */ /* 0x0009e8000c101904 */
[----:B-1----:R-:W5:Y:S02]  /*0aa0*/  LDG.E R13, desc[UR4][R4.64] ;  /* 0x00000004040d7981 */ /* 0x002f64000c1e1900 */
[----:B-----5:R-:W-:-:S05]  /*0ab0*/  FADD R13, R6, R13 ;  /* 0x0000000d060d7221 */ /* 0x020fca0000000000 */
[----:B------:R-:W-:Y:S04]  /*0ac0*/  STG.E desc[UR4][R2.64+0xc], R13 ;  /* 0x00000c0d02007986 */ /* 0x000fe8000c101904 */
[----:B------:R-:W5:Y:S02]  /*0ad0*/  LDG.E R15, desc[UR4][R4.64+0x4] ;  /* 0x00000404040f7981 */ /* 0x000f64000c1e1900 */
[----:B-----5:R-:W-:-:S05]  /*0ae0*/  FADD R15, R8, R15 ;  /* 0x0000000f080f7221 */ /* 0x020fca0000000000 */
[----:B------:R-:W-:Y:S04]  /*0af0*/  STG.E desc[UR4][R2.64+0x10], R15 ;  /* 0x0000100f02007986 */ /* 0x000fe8000c101904 */
[----:B------:R-:W5:Y:S01]  /*0b00*/  LDG.E R17, desc[UR4][R4.64+0x8] ;  /* 0x0000080404117981 */ /* 0x000f62000c1e1900 */
[----:B--2---:R-:W-:Y:S01]  /*0b10*/  FADD R7, R7, R13 ;  /* 0x0000000d07077221 */ /* 0x004fe20000000000 */
[----:B---3--:R-:W-:-:S04]  /*0b20*/  FADD R9, R9, R15 ;  /* 0x0000000f09097221 */ /* 0x008fc80000000000 */
[----:B------:R1:W-:Y:S04]  /*0b30*/  STG.E desc[UR4][R2.64], R7 ;  /* 0x0000000702007986 */ /* 0x0003e8000c101904 */
[----:B------:R2:W-:Y:S01]  /*0b40*/  STG.E desc[UR4][R2.64+0x4], R9 ;  /* 0x0000040902007986 */ /* 0x0005e2000c101904 */
[----:B-----5:R-:W-:-:S04]  /*0b50*/  FADD R17, R10, R17 ;  /* 0x000000110a117221 */ /* 0x020fc80000000000 */
        /* <DEDUP_REMOVED lines=11> */
[----:B--2---:R-:W-:-:S04]  /*0c10*/  FADD R9, R9, R8 ;  /* 0x0000000809097221 */ /* 0x004fc80000000000 */
[----:B------:R1:W-:Y:S04]  /*0c20*/  STG.E desc[UR4][R2.64], R7 ;  /* 0x0000000702007986 */ /* 0x0003e8000c101904 */
[----:B------:R2:W-:Y:S01]  /*0c30*/  STG.E desc[UR4][R2.64+0x4], R9 ;  /* 0x0000040902007986 */ /* 0x0005e2000c101904 */
[----:B----4-:R-:W-:-:S04]  /*0c40*/  FADD R10, R17, R10 ;  /* 0x0000000a110a7221 */ /* 0x010fc80000000000 */
[----:B---3--:R-:W-:Y:S01]  /*0c50*/  FADD R11, R11, R10 ;  /* 0x0000000a0b0b7221 */ /* 0x008fe20000000000 */
[----:B------:R-:W-:Y:S04]  /*0c60*/  STG.E desc[UR4][R2.64+0x14], R10 ;  /* 0x0000140a02007986 */ /* 0x000fe8000c101904 */
[----:B------:R3:W-:Y:S04]  /*0c70*/  STG.E desc[UR4][R2.64+0x8], R11 ;  /* 0x0000080b02007986 */ /* 0x0007e8000c101904 */
[----:B------:R-:W4:Y:S02]  /*0c80*/  LDG.E R13, desc[UR4][R4.64] ;  /* 0x00000004040d7981 */ /* 0x000f24000c1e1900 */
[----:B----4-:R-:W-:-:S05]  /*0c90*/  FADD R13, R6, R13 ;  /* 0x0000000d060d7221 */ /* 0x010fca0000000000 */
[----:B------:R4:W-:Y:S04]  /*0ca0*/  STG.E desc[UR4][R2.64+0xc], R13 ;  /* 0x00000c0d02007986 */ /* 0x0009e8000c101904 */
[----:B------:R-:W5:Y:S02]  /*0cb0*/  LDG.E R15, desc[UR4][R4.64+0x4] ;  /* 0x00000404040f7981 */ /* 0x000f64000c1e1900 */
[----:B-----5:R-:W-:-:S05]  /*0cc0*/  FADD R15, R8, R15 ;  /* 0x0000000f080f7221 */ /* 0x020fca0000000000 */
[----:B------:R5:W-:Y:S04]  /*0cd0*/  STG.E desc[UR4][R2.64+0x10], R15 ;  /* 0x0000100f02007986 */ /* 0x000be8000c101904 */
[----:B------:R-:W3:Y:S01]  /*0ce0*/  LDG.E R17, desc[UR4][R4.64+0x8] ;  /* 0x0000080404117981 */ /* 0x000ee2000c1e1900 */
[----:B-1----:R-:W-:Y:S01]  /*0cf0*/  FADD R7, R7, R13 ;  /* 0x0000000d07077221 */ /* 0x002fe20000000000 */
[----:B--2---:R-:W-:-:S04]  /*0d00*/  FADD R9, R9, R15 ;  /* 0x0000000f09097221 */ /* 0x004fc80000000000 */
[----:B------:R1:W-:Y:S04]  /*0d10*/  STG.E desc[UR4][R2.64], R7 ;  /* 0x0000000702007986 */ /* 0x0003e8000c101904 */
[----:B------:R2:W-:Y:S01]  /*0d20*/  STG.E desc[UR4][R2.64+0x4], R9 ;  /* 0x0000040902007986 */ /* 0x0005e2000c101904 */
[----:B---3--:R-:W-:-:S04]  /*0d30*/  FADD R17, R10, R17 ;  /* 0x000000110a117221 */ /* 0x008fc80000000000 */
[----:B------:R-:W-:Y:S01]  /*0d40*/  FADD R11, R11, R17 ;  /* 0x000000110b0b7221 */ /* 0x000fe20000000000 */
[----:B------:R2:W-:Y:S04]  /*0d50*/  STG.E desc[UR4][R2.64+0x14], R17 ;  /* 0x0000141102007986 */ /* 0x0005e8000c101904 */
[----:B------:R2:W-:Y:S04]  /*0d60*/  STG.E desc[UR4][R2.64+0x8], R11 ;  /* 0x0000080b02007986 */ /* 0x0005e8000c101904 */
[----:B------:R-:W4:Y:S02]  /*0d70*/  LDG.E R6, desc[UR4][R4.64] ;  /* 0x0000000404067981 */ /* 0x000f24000c1e1900 */
[----:B----4-:R-:W-:-:S05]  /*0d80*/  FADD R13, R13, R6 ;  /* 0x000000060d0d7221 */ /* 0x010fca0000000000 */
[----:B------:R2:W-:Y:S04]  /*0d90*/  STG.E desc[UR4][R2.64+0xc], R13 ;  /* 0x00000c0d02007986 */ /* 0x0005e8000c101904 */
[----:B------:R-:W5:Y:S02]  /*0da0*/  LDG.E R6, desc[UR4][R4.64+0x4] ;  /* 0x0000040404067981 */ /* 0x000f64000c1e1900 */
[----:B-----5:R-:W-:-:S05]  /*0db0*/  FADD R15, R15, R6 ;  /* 0x000000060f0f7221 */ /* 0x020fca0000000000 */
[----:B------:R2:W-:Y:S04]  /*0dc0*/  STG.E desc[UR4][R2.64+0x10], R15 ;  /* 0x0000100f02007986 */ /* 0x0005e8000c101904 */
[----:B------:R-:W1:Y:S02]  /*0dd0*/  LDG.E R6, desc[UR4][R4.64+0x8] ;  /* 0x0000080404067981 */ /* 0x000e64000c1e1900 */
[----:B-1----:R-:W-:-:S05]  /*0de0*/  FADD R7, R17, R6 ;  /* 0x0000000611077221 */ /* 0x002fca0000000000 */
[----:B------:R2:W-:Y:S02]  /*0df0*/  STG.E desc[UR4][R2.64+0x14], R7 ;  /* 0x0000140702007986 */ /* 0x0005e4000c101904 */
.L_x_2:
[----:B------:R-:W-:Y:S05]  /*0e00*/  @!P1 EXIT ;  /* 0x000000000000994d */ /* 0x000fea0003800000 */
[----:B------:R-:W-:Y:S02]  /*0e10*/  ISETP.NE.AND P0, PT, R12, 0x1, PT ;  /* 0x000000010c00780c */ /* 0x000fe40003f05270 */
[----:B------:R-:W-:-:S04]  /*0e20*/  LOP3.LUT R0, R0, 0x1, RZ, 0xc0, !PT ;  /* 0x0000000100007812 */ /* 0x000fc800078ec0ff */
[----:B------:R-:W-:-:S07]  /*0e30*/  ISETP.NE.U32.AND P1, PT, R0, 0x1, PT ;  /* 0x000000010000780c */ /* 0x000fce0003f25070 */
[----:B------:R-:W-:Y:S06]  /*0e40*/  @!P0 BRA `(.L_x_3) ;  /* 0x0000000000948947 */ /* 0x000fec0003800000 */
[----:B------:R-:W3:Y:S04]  /*0e50*/  LDG.E R0, desc[UR4][R2.64+0xc] ;  /* 0x00000c0402007981 */ /* 0x000ee8000c1e1900 */
[----:B--2---:R-:W3:Y:S04]  /*0e60*/  LDG.E R7, desc[UR4][R2.64] ;  /* 0x0000000402077981 */ /* 0x004ee8000c1e1900 */
[----:B------:R-:W2:Y:S04]  /*0e70*/  LDG.E R6, desc[UR4][R2.64+0x10] ;  /* 0x0000100402067981 */ /* 0x000ea8000c1e1900 */
[----:B------:R-:W2:Y:S04]  /*0e80*/  LDG.E R9, desc[UR4][R2.64+0x4] ;  /* 0x0000040402097981 */ /* 0x000ea8000c1e1900 */
[----:B------:R-:W4:Y:S04]  /*0e90*/  LDG.E R8, desc[UR4][R2.64+0x14] ;  /* 0x0000140402087981 */ /* 0x000f28000c1e1900 */
[----:B------:R-:W4:Y:S01]  /*0ea0*/  LDG.E R11, desc[UR4][R2.64+0x8] ;  /* 0x00000804020b7981 */ /* 0x000f22000c1e1900 */
[----:B------:R-:W1:Y:S01]  /*0eb0*/  LDC.64 R4, c[0x0][0x388] ;  /* 0x0000e200ff047b82 */ /* 0x000e620000000a00 */
[----:B---3--:R-:W-:-:S05]  /*0ec0*/  FADD R7, R0, R7 ;  /* 0x0000000700077221 */ /* 0x008fca0000000000 */
[----:B------:R3:W-:Y:S01]  /*0ed0*/  STG.E desc[UR4][R2.64], R7 ;  /* 0x0000000702007986 */ /* 0x0007e2000c101904 */
[----:B--2---:R-:W-:-:S05]  /*0ee0*/  FADD R9, R6, R9 ;  /* 0x0000000906097221 */ /* 0x004fca0000000000 */
[----:B------:R2:W-:Y:S01]  /*0ef0*/  STG.E desc[UR4][R2.64+0x4], R9 ;  /* 0x0000040902007986 */ /* 0x0005e2000c101904 */
[----:B----4-:R-:W-:-:S05]  /*0f00*/  FADD R11, R8, R11 ;  /* 0x0000000b080b7221 */ /* 0x010fca0000000000 */
[----:B------:R4:W-:Y:S04]  /*0f10*/  STG.E desc[UR4][R2.64+0x8], R11 ;  /* 0x0000080b02007986 */ /* 0x0009e8000c101904 */
[----:B-1----:R-:W5:Y:S02]  /*0f20*/  LDG.E R13, desc[UR4][R4.64] ;  /* 0x00000004040d7981 */ /* 0x002f64000c1e1900 */
[----:B-----5:R-:W-:-:S05]  /*0f30*/  FADD R13, R0, R13 ;  /* 0x0000000d000d7221 */ /* 0x020fca0000000000 */
[----:B------:R1:W-:Y:S04]  /*0f40*/  STG.E desc[UR4][R2.64+0xc], R13 ;  /* 0x00000c0d02007986 */ /* 0x0003e8000c101904 */
[----:B------:R-:W5:Y:S02]  /*0f50*/  LDG.E R15, desc[UR4][R4.64+0x4] ;  /* 0x00000404040f7981 */ /* 0x000f64000c1e1900 */
[----:B-----5:R-:W-:-:S05]  /*0f60*/  FADD R15, R6, R15 ;  /* 0x0000000f060f7221 */ /* 0x020fca0000000000 */
[----:B------:R5:W-:Y:S04]  /*0f70*/  STG.E desc[UR4][R2.64+0x10], R15 ;  /* 0x0000100f02007986 */ /* 0x000be8000c101904 */
[----:B------:R-:W4:Y:S01]  /*0f80*/  LDG.E R17, desc[UR4][R4.64+0x8] ;  /* 0x0000080404117981 */ /* 0x000f22000c1e1900 */
[----:B---3--:R-:W-:Y:S01]  /*0f90*/  FADD R7, R7, R13 ;  /* 0x0000000d07077221 */ /* 0x008fe20000000000 */
[----:B--2---:R-:W-:-:S04]  /*0fa0*/  FADD R9, R9, R15 ;  /* 0x0000000f09097221 */ /* 0x004fc80000000000 */
[----:B------:R2:W-:Y:S04]  /*0fb0*/  STG.E desc[UR4][R2.64], R7 ;  /* 0x0000000702007986 */ /* 0x0005e8000c101904 */
[----:B------:R3:W-:Y:S01]  /*0fc0*/  STG.E desc[UR4][R2.64+0x4], R9 ;  /* 0x0000040902007986 */ /* 0x0007e2000c101904 */
[----:B----4-:R-:W-:-:S04]  /*0fd0*/  FADD R17, R8, R17 ;  /* 0x0000001108117221 */ /* 0x010fc80000000000 */
[----:B------:R-:W-:Y:S01]  /*0fe0*/  FADD R11, R11, R17 ;  /* 0x000000110b0b7221 */ /* 0x000fe20000000000 */
[----:B------:R3:W-:Y:S04]  /*0ff0*/  STG.E desc[UR4][R2.64+0x14], R17 ;  /* 0x0000141102007986 */ /* 0x0007e8000c101904 */
[----:B------:R3:W-:Y:S04]  /*1000*/  STG.E desc[UR4][R2.64+0x8], R11 ;  /* 0x0000080b02007986 */ /* 0x0007e8000c101904 */
[----:B------:R-:W1:Y:S02]  /*1010*/  LDG.E R0, desc[UR4][R4.64] ;  /* 0x0000000404007981 */ /* 0x000e64000c1e1900 */
[----:B-1----:R-:W-:-:S05]  /*1020*/  FADD R13, R13, R0 ;  /* 0x000000000d0d7221 */ /* 0x002fca0000000000 */
[----:B------:R3:W-:Y:S04]  /*1030*/  STG.E desc[UR4][R2.64+0xc], R13 ;  /* 0x00000c0d02007986 */ /* 0x0007e8000c101904 */
[----:B------:R-:W5:Y:S02]  /*1040*/  LDG.E R0, desc[UR4][R4.64+0x4] ;  /* 0x0000040404007981 */ /* 0x000f64000c1e1900 */
[----:B-----5:R-:W-:-:S05]  /*1050*/  FADD R15, R15, R0 ;  /* 0x000000000f0f7221 */ /* 0x020fca0000000000 */
[----:B------:R3:W-:Y:S04]  /*1060*/  STG.E desc[UR4][R2.64+0x10], R15 ;  /* 0x0000100f02007986 */ /* 0x0007e8000c101904 */
[----:B------:R-:W2:Y:S02]  /*1070*/  LDG.E R0, desc[UR4][R4.64+0x8] ;  /* 0x0000080404007981 */ /* 0x000ea4000c1e1900 */
[----:B--2---:R-:W-:-:S05]  /*1080*/  FADD R7, R17, R0 ;  /* 0x0000000011077221 */ /* 0x004fca0000000000 */
[----:B------:R3:W-:Y:S02]  /*1090*/  STG.E desc[UR4][R2.64+0x14], R7 ;  /* 0x0000140702007986 */ /* 0x0007e4000c101904 */
.L_x_3:
[----:B------:R-:W-:Y:S05]  /*10a0*/  @P1 EXIT ;  /* 0x000000000000194d */ /* 0x000fea0003800000 */
[----:B------:R-:W4:Y:S04]  /*10b0*/  LDG.E R0, desc[UR4][R2.64+0xc] ;  /* 0x00000c0402007981 */ /* 0x000f28000c1e1900 */
[----:B--23--:R-:W4:Y:S04]  /*10c0*/  LDG.E R7, desc[UR4][R2.64] ;  /* 0x0000000402077981 */ /* 0x00cf28000c1e1900 */
[----:B------:R-:W2:Y:S04]  /*10d0*/  LDG.E R6, desc[UR4][R2.64+0x10] ;  /* 0x0000100402067981 */ /* 0x000ea8000c1e1900 */
[----:B------:R-:W2:Y:S04]  /*10e0*/  LDG.E R9, desc[UR4][R2.64+0x4] ;  /* 0x0000040402097981 */ /* 0x000ea8000c1e1900 */
[----:B------:R-:W3:Y:S04]  /*10f0*/  LDG.E R8, desc[UR4][R2.64+0x14] ;  /* 0x0000140402087981 */ /* 0x000ee8000c1e1900 */
[----:B------:R-:W3:Y:S01]  /*1100*/  LDG.E R11, desc[UR4][R2.64+0x8] ;  /* 0x00000804020b7981 */ /* 0x000ee2000c1e1900 */
[----:B------:R-:W1:Y:S01]  /*1110*/  LDC.64 R4, c[0x0][0x388] ;  /* 0x0000e200ff047b82 */ /* 0x000e620000000a00 */
[----:B----4-:R-:W-:-:S05]  /*1120*/  FADD R7, R0, R7 ;  /* 0x0000000700077221 */ /* 0x010fca0000000000 */
[----:B------:R-:W-:Y:S01]  /*1130*/  STG.E desc[UR4][R2.64], R7 ;  /* 0x0000000702007986 */ /* 0x000fe2000c101904 */
[----:B--2---:R-:W-:-:S05]  /*1140*/  FADD R9, R6, R9 ;  /* 0x0000000906097221 */ /* 0x004fca0000000000 */
[----:B------:R-:W-:Y:S01]  /*1150*/  STG.E desc[UR4][R2.64+0x4], R9 ;  /* 0x0000040902007986 */ /* 0x000fe2000c101904 */
[----:B---3--:R-:W-:-:S05]  /*1160*/  FADD R11, R8, R11 ;  /* 0x0000000b080b7221 */ /* 0x008fca0000000000 */
[----:B------:R-:W-:Y:S04]  /*1170*/  STG.E desc[UR4][R2.64+0x8], R11 ;  /* 0x0000080b02007986 */ /* 0x000fe8000c101904 */
[----:B-1----:R-:W2:Y:S02]  /*1180*/  LDG.E R13, desc[UR4][R4.64] ;  /* 0x00000004040d7981 */ /* 0x002ea4000c1e1900 */
[----:B--2---:R-:W-:-:S05]  /*1190*/  FADD R13, R0, R13 ;  /* 0x0000000d000d7221 */ /* 0x004fca0000000000 */
[----:B------:R-:W-:Y:S04]  /*11a0*/  STG.E desc[UR4][R2.64+0xc], R13 ;  /* 0x00000c0d02007986 */ /* 0x000fe8000c101904 */
[----:B------:R-:W2:Y:S02]  /*11b0*/  LDG.E R15, desc[UR4][R4.64+0x4] ;  /* 0x00000404040f7981 */ /* 0x000ea4000c1e1900 */
[----:B--2---:R-:W-:-:S05]  /*11c0*/  FADD R15, R6, R15 ;  /* 0x0000000f060f7221 */ /* 0x004fca0000000000 */
[----:B------:R-:W-:Y:S04]  /*11d0*/  STG.E desc[UR4][R2.64+0x10], R15 ;  /* 0x0000100f02007986 */ /* 0x000fe8000c101904 */
[----:B------:R-:W2:Y:S02]  /*11e0*/  LDG.E R17, desc[UR4][R4.64+0x8] ;  /* 0x0000080404117981 */ /* 0x000ea4000c1e1900 */
[----:B--2---:R-:W-:-:S05]  /*11f0*/  FADD R17, R8, R17 ;  /* 0x0000001108117221 */ /* 0x004fca0000000000 */
[----:B------:R-:W-:Y:S01]  /*1200*/  STG.E desc[UR4][R2.64+0x14], R17 ;  /* 0x0000141102007986 */ /* 0x000fe2000c101904 */
[----:B------:R-:W-:Y:S05]  /*1210*/  EXIT ;  /* 0x000000000000794d */ /* 0x000fea0003800000 */
.L_x_4:
[----:B------:R-:W-:-:S00]  /*1220*/  BRA `(.L_x_4) ;  /* 0xfffffffc00fc7947 */ /* 0x000fc0000383ffff */
[----:B------:R-:W-:-:S00]  /*1230*/  NOP ;  /* 0x0000000000007918 */ /* 0x000fc00000000000 */
        /* <DEDUP_REMOVED lines=12> */
.L_x_5:


//--------------------- .nv.shared.reserved.0     --------------------------
	.section	.nv.shared.reserved.0,"aw",@nobits
	.weak		__nv_reservedSMEM_offset_0_alias
	.size		__nv_reservedSMEM_offset_0_alias, 0, 64
	.other		__nv_reservedSMEM_offset_0_alias,@"STO_CUDA_RESERVED_SHARED STV_DEFAULT"
__nv_reservedSMEM_offset_0_alias:
	.zero		0
	.zero		64


//--------------------- .nv.constant0._Z3gpuP8ParticleP6float3PmPi --------------------------
	.section	.nv.constant0._Z3gpuP8ParticleP6float3PmPi,"a",@progbits
	.sectionflags	@""
	.align	4
.nv.constant0._Z3gpuP8ParticleP6float3PmPi:
	.zero		928


//--------------------- SYMBOLS --------------------------

	.type		.nv.reservedSmem.offset0,@object
	.size		.nv.reservedSmem.offset0,0x4
